//
// Generated by NVIDIA NVVM Compiler
//
// Compiler Build ID: CL-36424714
// Cuda compilation tools, release 13.0, V13.0.88
// Based on NVVM 20.0.0
//

.version 9.0
.target sm_100
.address_size 64

	// .globl	_Z10squaresSumPfS_S_
// _ZZ10squaresSumPfS_S_E9row_cache has been demoted
// _ZZ10squaresSumPfS_S_E9col_cache has been demoted

.visible .entry _Z10squaresSumPfS_S_(
	.param .u64 .ptr .align 1 _Z10squaresSumPfS_S__param_0,
	.param .u64 .ptr .align 1 _Z10squaresSumPfS_S__param_1,
	.param .u64 .ptr .align 1 _Z10squaresSumPfS_S__param_2
)
{
	.reg .pred 	%p<5>;
	.reg .b32 	%r<19>;
	.reg .b32 	%f<13>;
	.reg .b64 	%rd<14>;
	// demoted variable
	.shared .align 4 .b8 _ZZ10squaresSumPfS_S_E9row_cache[64];
	// demoted variable
	.shared .align 4 .b8 _ZZ10squaresSumPfS_S_E9col_cache[64];
	ld.param.u64 	%rd3, [_Z10squaresSumPfS_S__param_0];
	ld.param.u64 	%rd1, [_Z10squaresSumPfS_S__param_1];
	ld.param.u64 	%rd2, [_Z10squaresSumPfS_S__param_2];
	cvta.to.global.u64 	%rd4, %rd3;
	mov.u32 	%r1, %tid.x;
	mov.u32 	%r2, %ctaid.x;
	shl.b32 	%r8, %r2, 4;
	add.s32 	%r9, %r8, %r1;
	shl.b32 	%r10, %r1, 4;
	add.s32 	%r11, %r10, %r2;
	mul.wide.s32 	%rd5, %r9, 4;
	add.s64 	%rd6, %rd4, %rd5;
	ld.global.f32 	%f1, [%rd6];
	mul.f32 	%f2, %f1, %f1;
	shl.b32 	%r12, %r1, 2;
	mov.u32 	%r13, _ZZ10squaresSumPfS_S_E9row_cache;
	add.s32 	%r3, %r13, %r12;
	st.shared.f32 	[%r3], %f2;
	mul.wide.s32 	%rd7, %r11, 4;
	add.s64 	%rd8, %rd4, %rd7;
	ld.global.f32 	%f3, [%rd8];
	mul.f32 	%f4, %f3, %f3;
	mov.u32 	%r14, _ZZ10squaresSumPfS_S_E9col_cache;
	add.s32 	%r4, %r14, %r12;
	st.shared.f32 	[%r4], %f4;
	bar.sync 	0;
	mov.u32 	%r18, %ntid.x;
	setp.lt.u32 	%p1, %r18, 2;
	@%p1 bra 	$L__BB0_4;
$L__BB0_1:
	shr.u32 	%r7, %r18, 1;
	setp.ge.u32 	%p2, %r1, %r7;
	@%p2 bra 	$L__BB0_3;
	shl.b32 	%r15, %r7, 2;
	add.s32 	%r16, %r3, %r15;
	ld.shared.f32 	%f5, [%r16];
	ld.shared.f32 	%f6, [%r3];
	add.f32 	%f7, %f5, %f6;
	st.shared.f32 	[%r3], %f7;
	add.s32 	%r17, %r4, %r15;
	ld.shared.f32 	%f8, [%r17];
	ld.shared.f32 	%f9, [%r4];
	add.f32 	%f10, %f8, %f9;
	st.shared.f32 	[%r4], %f10;
$L__BB0_3:
	bar.sync 	0;
	setp.gt.u32 	%p3, %r18, 3;
	mov.u32 	%r18, %r7;
	@%p3 bra 	$L__BB0_1;
$L__BB0_4:
	setp.ne.s32 	%p4, %r1, 0;
	@%p4 bra 	$L__BB0_6;
	ld.shared.f32 	%f11, [_ZZ10squaresSumPfS_S_E9row_cache];
	cvta.to.global.u64 	%rd9, %rd1;
	mul.wide.u32 	%rd10, %r2, 4;
	add.s64 	%rd11, %rd9, %rd10;
	st.global.f32 	[%rd11], %f11;
	ld.shared.f32 	%f12, [_ZZ10squaresSumPfS_S_E9col_cache];
	cvta.to.global.u64 	%rd12, %rd2;
	add.s64 	%rd13, %rd12, %rd10;
	st.global.f32 	[%rd13], %f12;
$L__BB0_6:
	ret;

}


// ===== COMPILED SASS (sm_100) =====

	.target	sm_100

	.elftype	@"ET_EXEC"


//--------------------- .note.nv.tkinfo           --------------------------
	.section	.note.nv.tkinfo,"",@"SHT_NOTE"
	.sectionflags	@"SHF_NOTE_NV_TKINFO"
	.tkinfo
        /*0018*/ 	.word	0x00000002
        /*0030*/ 	.string	""
        /*0030*/ 	.string	"ptxas"
        /*0030*/ 	.string	"Cuda compilation tools, release 13.0, V13.0.88"
        /*0030*/ 	.string	"Build cuda_13.0.r13.0/compiler.36424714_0"
        /*0030*/ 	.string	"-arch sm_100 -m 64 "



//--------------------- .note.nv.cuinfo           --------------------------
	.section	.note.nv.cuinfo,"",@"SHT_NOTE"
	.sectionflags	@"SHF_NOTE_NV_CUINFO"
        /*0018*/ 	.short	0x0002
        /*001a*/ 	.short	0x0064
        /*001c*/ 	.short	0x0082
	.zero		2


//--------------------- .nv.info                  --------------------------
	.section	.nv.info,"",@"SHT_CUDA_INFO"
	.align	4


	//----- nvinfo : EIATTR_REGCOUNT
	.align		4
        /*0000*/ 	.byte	0x04, 0x2f
        /*0002*/ 	.short	(.L_1 - .L_0)
	.align		4
.L_0:
        /*0004*/ 	.word	index@(_Z10squaresSumPfS_S_)
        /*0008*/ 	.word	0x0000000e


	//----- nvinfo : EIATTR_FRAME_SIZE
	.align		4
.L_1:
        /*000c*/ 	.byte	0x04, 0x11
        /*000e*/ 	.short	(.L_3 - .L_2)
	.align		4
.L_2:
        /*0010*/ 	.word	index@(_Z10squaresSumPfS_S_)
        /*0014*/ 	.word	0x00000000


	//----- nvinfo : EIATTR_MIN_STACK_SIZE
	.align		4
.L_3:
        /*0018*/ 	.byte	0x04, 0x12
        /*001a*/ 	.short	(.L_5 - .L_4)
	.align		4
.L_4:
        /*001c*/ 	.word	index@(_Z10squaresSumPfS_S_)
        /*0020*/ 	.word	0x00000000
.L_5:


//--------------------- .nv.compat                --------------------------
	.section	.nv.compat,"",@"SHT_CUDA_COMPAT_INFO"
	.align	4
        /*0000*/ 	.byte	0x02, 0x09, 0x00, 0x00, 0x02, 0x02, 0x01, 0x00, 0x02, 0x05, 0x05, 0x00, 0x03, 0x07, 0x01, 0x01
        /*0010*/ 	.byte	0x02, 0x03, 0x00, 0x00, 0x02, 0x06, 0x01, 0x00, 0x04, 0x0b, 0x08, 0x00, 0x09, 0x00, 0x00, 0x00
        /*0020*/ 	.byte	0x00, 0x00, 0x00, 0x00


//--------------------- .nv.info._Z10squaresSumPfS_S_ --------------------------
	.section	.nv.info._Z10squaresSumPfS_S_,"",@"SHT_CUDA_INFO"
	.sectionflags	@""
	.align	4


	//----- nvinfo : EIATTR_CUDA_API_VERSION
	.align		4
        /*0000*/ 	.byte	0x04, 0x37
        /*0002*/ 	.short	(.L_7 - .L_6)
.L_6:
        /*0004*/ 	.word	0x00000082


	//----- nvinfo : EIATTR_KPARAM_INFO
	.align		4
.L_7:
        /*0008*/ 	.byte	0x04, 0x17
        /*000a*/ 	.short	(.L_9 - .L_8)
.L_8:
        /*000c*/ 	.word	0x00000000
        /*0010*/ 	.short	0x0002
        /*0012*/ 	.short	0x0010
        /*0014*/ 	.byte	0x00, 0xf5, 0x21, 0x00


	//----- nvinfo : EIATTR_KPARAM_INFO
	.align		4
.L_9:
        /*0018*/ 	.byte	0x04, 0x17
        /*001a*/ 	.short	(.L_11 - .L_10)
.L_10:
        /*001c*/ 	.word	0x00000000
        /*0020*/ 	.short	0x0001
        /*0022*/ 	.short	0x0008
        /*0024*/ 	.byte	0x00, 0xf5, 0x21, 0x00


	//----- nvinfo : EIATTR_KPARAM_INFO
	.align		4
.L_11:
        /*0028*/ 	.byte	0x04, 0x17
        /*002a*/ 	.short	(.L_13 - .L_12)
.L_12:
        /*002c*/ 	.word	0x00000000
        /*0030*/ 	.short	0x0000
        /*0032*/ 	.short	0x0000
        /*0034*/ 	.byte	0x00, 0xf5, 0x21, 0x00


	//----- nvinfo : EIATTR_SPARSE_MMA_MASK
	.align		4
.L_13:
        /*0038*/ 	.byte	0x03, 0x50
        /*003a*/ 	.short	0x0000


	//----- nvinfo : EIATTR_MAXREG_COUNT
	.align		4
        /*003c*/ 	.byte	0x03, 0x1b
        /*003e*/ 	.short	0x00ff


	//----- nvinfo : EIATTR_NUM_BARRIERS
	.align		4
        /*0040*/ 	.byte	0x02, 0x4c
        /*0042*/ 	.byte	0x01
	.zero		1


	//----- nvinfo : EIATTR_MERCURY_ISA_VERSION
	.align		4
        /*0044*/ 	.byte	0x03, 0x5f
        /*0046*/ 	.short	0x0101


	//----- nvinfo : EIATTR_VRC_CTA_INIT_COUNT
	.align		4
        /*0048*/ 	.byte	0x02, 0x4a
	.zero		1
	.zero		1


	//----- nvinfo : EIATTR_EXIT_INSTR_OFFSETS
	.align		4
        /*004c*/ 	.byte	0x04, 0x1c
        /*004e*/ 	.short	(.L_15 - .L_14)


	//   ....[0]....
.L_14:
        /*0050*/ 	.word	0x000002f0


	//   ....[1]....
        /*0054*/ 	.word	0x000003b0


	//----- nvinfo : EIATTR_CRS_STACK_SIZE
	.align		4
.L_15:
        /*0058*/ 	.byte	0x04, 0x1e
        /*005a*/ 	.short	(.L_17 - .L_16)
.L_16:
        /*005c*/ 	.word	0x00000000


	//----- nvinfo : EIATTR_CBANK_PARAM_SIZE
	.align		4
.L_17:
        /*0060*/ 	.byte	0x03, 0x19
        /*0062*/ 	.short	0x0018


	//----- nvinfo : EIATTR_PARAM_CBANK
	.align		4
        /*0064*/ 	.byte	0x04, 0x0a
        /*0066*/ 	.short	(.L_19 - .L_18)
	.align		4
.L_18:
        /*0068*/ 	.word	index@(.nv.constant0._Z10squaresSumPfS_S_)
        /*006c*/ 	.short	0x0380
        /*006e*/ 	.short	0x0018


	//----- nvinfo : EIATTR_SW_WAR
	.align		4
.L_19:
        /*0070*/ 	.byte	0x04, 0x36
        /*0072*/ 	.short	(.L_21 - .L_20)
.L_20:
        /*0074*/ 	.word	0x00000008
.L_21:


//--------------------- .nv.callgraph             --------------------------
	.section	.nv.callgraph,"",@"SHT_CUDA_CALLGRAPH"
	.align	4
	.sectionentsize	8
	.align		4
        /*0000*/ 	.word	0x00000000
	.align		4
        /*0004*/ 	.word	0xffffffff
	.align		4
        /*0008*/ 	.word	0x00000000
	.align		4
        /*000c*/ 	.word	0xfffffffe
	.align		4
        /*0010*/ 	.word	0x00000000
	.align		4
        /*0014*/ 	.word	0xfffffffd
	.align		4
        /*0018*/ 	.word	0x00000000
	.align		4
        /*001c*/ 	.word	0xfffffffc


//--------------------- .text._Z10squaresSumPfS_S_ --------------------------
	.section	.text._Z10squaresSumPfS_S_,"ax",@progbits
	.align	128
        .global         _Z10squaresSumPfS_S_
        .type           _Z10squaresSumPfS_S_,@function
        .size           _Z10squaresSumPfS_S_,(.L_x_5 - _Z10squaresSumPfS_S_)
        .other          _Z10squaresSumPfS_S_,@"STO_CUDA_ENTRY STV_DEFAULT"
_Z10squaresSumPfS_S_:
.text._Z10squaresSumPfS_S_:
[----:B------:R-:W-:Y:S01]  /*0000*/  LDC R1, c[0x0][0x37c] ;  /* 0x0000df00ff017b82 */ /* 0x000fe20000000800 */
[----:B------:R-:W0:Y:S07]  /*0010*/  S2R R11, SR_TID.X ;  /* 0x00000000000b7919 */ /* 0x000e2e0000002100 */
[----:B------:R-:W1:Y:S01]  /*0020*/  LDC.64 R4, c[0x0][0x380] ;  /* 0x0000e000ff047b82 */ /* 0x000e620000000a00 */
[----:B------:R-:W2:Y:S01]  /*0030*/  LDCU.64 UR8, c[0x0][0x358] ;  /* 0x00006b00ff0877ac */ /* 0x000ea20008000a00 */
[----:B------:R-:W0:Y:S02]  /*0040*/  S2R R0, SR_CTAID.X ;  /* 0x0000000000007919 */ /* 0x000e240000002500 */
[----:B0-----:R-:W-:-:S02]  /*0050*/  LEA R3, R0, R11, 0x4 ;  /* 0x0000000b00037211 */ /* 0x001fc400078e20ff */
[----:B------:R-:W-:-:S03]  /*0060*/  LEA R7, R11, R0, 0x4 ;  /* 0x000000000b077211 */ /* 0x000fc600078e20ff */
[----:B-1----:R-:W-:-:S04]  /*0070*/  IMAD.WIDE R2, R3, 0x4, R4 ;  /* 0x0000000403027825 */ /* 0x002fc800078e0204 */
[----:B------:R-:W-:Y:S02]  /*0080*/  IMAD.WIDE R4, R7, 0x4, R4 ;  /* 0x0000000407047825 */ /* 0x000fe400078e0204 */
[----:B--2---:R-:W2:Y:S04]  /*0090*/  LDG.E R2, desc[UR8][R2.64] ;  /* 0x0000000802027981 */ /* 0x004ea8000c1e1900 */
[----:B------:R-:W3:Y:S01]  /*00a0*/  LDG.E R4, desc[UR8][R4.64] ;  /* 0x0000000804047981 */ /* 0x000ee2000c1e1900 */
[----:B------:R-:W0:Y:S01]  /*00b0*/  S2UR UR6, SR_CgaCtaId ;  /* 0x00000000000679c3 */ /* 0x000e220000008800 */
[----:B------:R-:W-:Y:S02]  /*00c0*/  UMOV UR4, 0x400 ;  /* 0x0000040000047882 */ /* 0x000fe40000000000 */
[----:B------:R-:W-:-:S02]  /*00d0*/  UIADD3 UR5, UPT, UPT, UR4, 0x40, URZ ;  /* 0x0000004004057890 */ /* 0x000fc4000fffe0ff */
[----:B0-----:R-:W-:Y:S02]  /*00e0*/  ULEA UR4, UR6, UR4, 0x18 ;  /* 0x0000000406047291 */ /* 0x001fe4000f8ec0ff */
[----:B------:R-:W-:-:S04]  /*00f0*/  ULEA UR5, UR6, UR5, 0x18 ;  /* 0x0000000506057291 */ /* 0x000fc8000f8ec0ff */
[C---:B------:R-:W-:Y:S02]  /*0100*/  LEA R7, R11.reuse, UR4, 0x2 ;  /* 0x000000040b077c11 */ /* 0x040fe4000f8e10ff */
[----:B------:R-:W-:-:S03]  /*0110*/  LEA R9, R11, UR5, 0x2 ;  /* 0x000000050b097c11 */ /* 0x000fc6000f8e10ff */
[----:B------:R-:W0:Y:S02]  /*0120*/  LDCU UR4, c[0x0][0x360] ;  /* 0x00006c00ff0477ac */ /* 0x000e240008000800 */
[----:B0-----:R-:W-:Y:S01]  /*0130*/  UISETP.GE.U32.AND UP0, UPT, UR4, 0x2, UPT ;  /* 0x000000020400788c */ /* 0x001fe2000bf06070 */
[----:B--2---:R-:W-:Y:S01]  /*0140*/  FMUL R6, R2, R2 ;  /* 0x0000000202067220 */ /* 0x004fe20000400000 */
[----:B---3--:R-:W-:-:S04]  /*0150*/  FMUL R8, R4, R4 ;  /* 0x0000000404087220 */ /* 0x008fc80000400000 */
[----:B------:R0:W-:Y:S04]  /*0160*/  STS [R7], R6 ;  /* 0x0000000607007388 */ /* 0x0001e80000000800 */
[----:B------:R0:W-:Y:S01]  /*0170*/  STS [R9], R8 ;  /* 0x0000000809007388 */ /* 0x0001e20000000800 */
[----:B------:R-:W-:Y:S06]  /*0180*/  BAR.SYNC.DEFER_BLOCKING 0x0 ;  /* 0x0000000000007b1d */ /* 0x000fec0000010000 */
[----:B------:R-:W-:Y:S05]  /*0190*/  BRA.U !UP0, `(.L_x_0) ;  /* 0x0000000108507547 */ /* 0x000fea000b800000 */
[----:B------:R-:W-:-:S07]  /*01a0*/  MOV R2, UR4 ;  /* 0x0000000400027c02 */ /* 0x000fce0008000f00 */
.L_x_3:
[----:B0-----:R-:W-:Y:S01]  /*01b0*/  SHF.R.U32.HI R8, RZ, 0x1, R2 ;  /* 0x00000001ff087819 */ /* 0x001fe20000011602 */
[----:B------:R-:W-:Y:S03]  /*01c0*/  BSSY.RECONVERGENT B0, `(.L_x_1) ;  /* 0x000000d000007945 */ /* 0x000fe60003800200 */
[----:B------:R-:W-:-:S13]  /*01d0*/  ISETP.GE.U32.AND P0, PT, R11, R8, PT ;  /* 0x000000080b00720c */ /* 0x000fda0003f06070 */
[----:B------:R-:W-:Y:S05]  /*01e0*/  @P0 BRA `(.L_x_2) ;  /* 0x0000000000280947 */ /* 0x000fea0003800000 */
[C---:B------:R-:W-:Y:S01]  /*01f0*/  IMAD R3, R8.reuse, 0x4, R7 ;  /* 0x0000000408037824 */ /* 0x040fe200078e0207 */
[----:B------:R-:W-:Y:S01]  /*0200*/  LDS R4, [R7] ;  /* 0x0000000007047984 */ /* 0x000fe20000000800 */
[----:B------:R-:W-:-:S04]  /*0210*/  LEA R5, R8, R9, 0x2 ;  /* 0x0000000908057211 */ /* 0x000fc800078e10ff */
[----:B------:R-:W0:Y:S02]  /*0220*/  LDS R3, [R3] ;  /* 0x0000000003037984 */ /* 0x000e240000000800 */
[----:B0-----:R-:W-:-:S05]  /*0230*/  FADD R4, R3, R4 ;  /* 0x0000000403047221 */ /* 0x001fca0000000000 */
[----:B------:R-:W-:Y:S04]  /*0240*/  STS [R7], R4 ;  /* 0x0000000407007388 */ /* 0x000fe80000000800 */
[----:B------:R-:W-:Y:S04]  /*0250*/  LDS R5, [R5] ;  /* 0x0000000005057984 */ /* 0x000fe80000000800 */
[----:B------:R-:W0:Y:S02]  /*0260*/  LDS R6, [R9] ;  /* 0x0000000009067984 */ /* 0x000e240000000800 */
[----:B0-----:R-:W-:-:S05]  /*0270*/  FADD R6, R5, R6 ;  /* 0x0000000605067221 */ /* 0x001fca0000000000 */
[----:B------:R0:W-:Y:S02]  /*0280*/  STS [R9], R6 ;  /* 0x0000000609007388 */ /* 0x0001e40000000800 */
.L_x_2:
[----:B------:R-:W-:Y:S05]  /*0290*/  BSYNC.RECONVERGENT B0 ;  /* 0x0000000000007941 */ /* 0x000fea0003800200 */
.L_x_1:
[----:B------:R-:W-:Y:S01]  /*02a0*/  BAR.SYNC.DEFER_BLOCKING 0x0 ;  /* 0x0000000000007b1d */ /* 0x000fe20000010000 */
[----:B------:R-:W-:Y:S01]  /*02b0*/  ISETP.GT.U32.AND P0, PT, R2, 0x3, PT ;  /* 0x000000030200780c */ /* 0x000fe20003f04070 */
[----:B------:R-:W-:-:S12]  /*02c0*/  IMAD.MOV.U32 R2, RZ, RZ, R8 ;  /* 0x000000ffff027224 */ /* 0x000fd800078e0008 */
[----:B------:R-:W-:Y:S05]  /*02d0*/  @P0 BRA `(.L_x_3) ;  /* 0xfffffffc00b40947 */ /* 0x000fea000383ffff */
.L_x_0:
[----:B------:R-:W-:-:S13]  /*02e0*/  ISETP.NE.AND P0, PT, R11, RZ, PT ;  /* 0x000000ff0b00720c */ /* 0x000fda0003f05270 */
[----:B------:R-:W-:Y:S05]  /*02f0*/  @P0 EXIT ;  /* 0x000000000000094d */ /* 0x000fea0003800000 */
[----:B------:R-:W1:Y:S01]  /*0300*/  S2UR UR5, SR_CgaCtaId ;  /* 0x00000000000579c3 */ /* 0x000e620000008800 */
[----:B------:R-:W-:-:S07]  /*0310*/  UMOV UR4, 0x400 ;  /* 0x0000040000047882 */ /* 0x000fce0000000000 */
[----:B------:R-:W2:Y:S08]  /*0320*/  LDC.64 R2, c[0x0][0x388] ;  /* 0x0000e200ff027b82 */ /* 0x000eb00000000a00 */
[----:B------:R-:W3:Y:S01]  /*0330*/  LDC.64 R4, c[0x0][0x390] ;  /* 0x0000e400ff047b82 */ /* 0x000ee20000000a00 */
[----:B-1----:R-:W-:Y:S01]  /*0340*/  ULEA UR4, UR5, UR4, 0x18 ;  /* 0x0000000405047291 */ /* 0x002fe2000f8ec0ff */
[----:B--2---:R-:W-:-:S08]  /*0350*/  IMAD.WIDE.U32 R2, R0, 0x4, R2 ;  /* 0x0000000400027825 */ /* 0x004fd000078e0002 */
[----:B0-----:R-:W0:Y:S04]  /*0360*/  LDS R7, [UR4] ;  /* 0x00000004ff077984 */ /* 0x001e280008000800 */
[----:B------:R-:W1:Y:S01]  /*0370*/  LDS R9, [UR4+0x40] ;  /* 0x00004004ff097984 */ /* 0x000e620008000800 */
[----:B---3--:R-:W-:-:S03]  /*0380*/  IMAD.WIDE.U32 R4, R0, 0x4, R4 ;  /* 0x0000000400047825 */ /* 0x008fc600078e0004 */
[----:B0-----:R-:W-:Y:S04]  /*0390*/  STG.E desc[UR8][R2.64], R7 ;  /* 0x0000000702007986 */ /* 0x001fe8000c101908 */
[----:B-1----:R-:W-:Y:S01]  /*03a0*/  STG.E desc[UR8][R4.64], R9 ;  /* 0x0000000904007986 */ /* 0x002fe2000c101908 */
[----:B------:R-:W-:Y:S05]  /*03b0*/  EXIT ;  /* 0x000000000000794d */ /* 0x000fea0003800000 */
.L_x_4:
[----:B------:R-:W-:-:S00]  /*03c0*/  BRA `(.L_x_4) ;  /* 0xfffffffc00fc7947 */ /* 0x000fc0000383ffff */
[----:B------:R-:W-:-:S00]  /*03d0*/  NOP ;  /* 0x0000000000007918 */ /* 0x000fc00000000000 */
        /* <DEDUP_REMOVED lines=10> */
.L_x_5:


//--------------------- .nv.shared._Z10squaresSumPfS_S_ --------------------------
	.section	.nv.shared._Z10squaresSumPfS_S_,"aw",@nobits
	.sectionflags	@""
	.align	4
.nv.shared._Z10squaresSumPfS_S_:
	.zero		1152


//--------------------- .nv.shared.reserved.0     --------------------------
	.section	.nv.shared.reserved.0,"aw",@nobits
	.weak		__nv_reservedSMEM_offset_0_alias
	.size		__nv_reservedSMEM_offset_0_alias, 0, 64
	.other		__nv_reservedSMEM_offset_0_alias,@"STO_CUDA_RESERVED_SHARED STV_DEFAULT"
__nv_reservedSMEM_offset_0_alias:
	.zero		0
	.zero		64


//--------------------- .nv.constant0._Z10squaresSumPfS_S_ --------------------------
	.section	.nv.constant0._Z10squaresSumPfS_S_,"a",@progbits
	.sectionflags	@""
	.align	4
.nv.constant0._Z10squaresSumPfS_S_:
	.zero		920


//--------------------- SYMBOLS --------------------------

	.type		.nv.reservedSmem.offset0,@object
	.size		.nv.reservedSmem.offset0,0x4
	.type		.nv.reservedSmem.cap,@object
	.size		.nv.reservedSmem.cap,0x4
